	.headerflags	@"EF_CUDA_TEXMODE_UNIFIED EF_CUDA_64BIT_ADDRESS EF_CUDA_ACCELERATORS EF_CUDA_SM90 EF_CUDA_VIRTUAL_SM(EF_CUDA_SM90)"
	.elftype	@"ET_EXEC"


//--------------------- .nv.info                  --------------------------
	.section	.nv.info,"",@"SHT_CUDA_INFO"
	.align	4


	//----- nvinfo : EIATTR_REGCOUNT
	.align		4
        /*0000*/ 	.byte	0x04, 0x2f
        /*0002*/ 	.short	(.L_1 - .L_0)
	.align		4
.L_0:
        /*0004*/ 	.word	index@(triton_poi_fused__softmax_0)
        /*0008*/ 	.word	0x00000018


	//----- nvinfo : EIATTR_MIN_STACK_SIZE
	.align		4
.L_1:
        /*000c*/ 	.byte	0x04, 0x12
        /*000e*/ 	.short	(.L_3 - .L_2)
	.align		4
.L_2:
        /*0010*/ 	.word	index@(triton_poi_fused__softmax_0)
        /*0014*/ 	.word	0x00000000


	//----- nvinfo : EIATTR_FRAME_SIZE
	.align		4
.L_3:
        /*0018*/ 	.byte	0x04, 0x11
        /*001a*/ 	.short	(.L_5 - .L_4)
	.align		4
.L_4:
        /*001c*/ 	.word	index@(triton_poi_fused__softmax_0)
        /*0020*/ 	.word	0x00000000


	//----- nvinfo : EIATTR_MIN_STACK_SIZE
	.align		4
.L_5:
        /*0024*/ 	.byte	0x04, 0x12
        /*0026*/ 	.short	(.L_7 - .L_6)
	.align		4
.L_6:
        /*0028*/ 	.word	index@(triton_poi_fused__softmax_0)
        /*002c*/ 	.word	0x00000000
.L_7:


//--------------------- .nv.info.triton_poi_fused__softmax_0 --------------------------
	.section	.nv.info.triton_poi_fused__softmax_0,"",@"SHT_CUDA_INFO"
	.sectionflags	@""
	.align	4


	//----- nvinfo : EIATTR_CUDA_API_VERSION
	.align		4
        /*0000*/ 	.byte	0x04, 0x37
        /*0002*/ 	.short	(.L_9 - .L_8)
.L_8:
        /*0004*/ 	.word	0x0000007c


	//----- nvinfo : EIATTR_KPARAM_INFO
	.align		4
.L_9:
        /*0008*/ 	.byte	0x04, 0x17
        /*000a*/ 	.short	(.L_11 - .L_10)
.L_10:
        /*000c*/ 	.word	0x00000000
        /*0010*/ 	.short	0x0002
        /*0012*/ 	.short	0x0010
        /*0014*/ 	.byte	0x00, 0xf0, 0x11, 0x00


	//----- nvinfo : EIATTR_KPARAM_INFO
	.align		4
.L_11:
        /*0018*/ 	.byte	0x04, 0x17
        /*001a*/ 	.short	(.L_13 - .L_12)
.L_12:
        /*001c*/ 	.word	0x00000000
        /*0020*/ 	.short	0x0001
        /*0022*/ 	.short	0x0008
        /*0024*/ 	.byte	0x00, 0xf4, 0x21, 0x00


	//----- nvinfo : EIATTR_KPARAM_INFO
	.align		4
.L_13:
        /*0028*/ 	.byte	0x04, 0x17
        /*002a*/ 	.short	(.L_15 - .L_14)
.L_14:
        /*002c*/ 	.word	0x00000000
        /*0030*/ 	.short	0x0000
        /*0032*/ 	.short	0x0000
        /*0034*/ 	.byte	0x00, 0xf4, 0x21, 0x00


	//----- nvinfo : EIATTR_SPARSE_MMA_MASK
	.align		4
.L_15:
        /*0038*/ 	.byte	0x03, 0x50
        /*003a*/ 	.short	0x0000


	//----- nvinfo : EIATTR_MAXREG_COUNT
	.align		4
        /*003c*/ 	.byte	0x03, 0x1b
        /*003e*/ 	.short	0x00ff


	//----- nvinfo : EIATTR_EXIT_INSTR_OFFSETS
	.align		4
        /*0040*/ 	.byte	0x04, 0x1c
        /*0042*/ 	.short	(.L_17 - .L_16)


	//   ....[0]....
.L_16:
        /*0044*/ 	.word	0x00000440


	//   ....[1]....
        /*0048*/ 	.word	0x00000460


	//----- nvinfo : EIATTR_REQNTID
	.align		4
.L_17:
        /*004c*/ 	.byte	0x04, 0x10
        /*004e*/ 	.short	(.L_19 - .L_18)
.L_18:
        /*0050*/ 	.word	0x00000080
        /*0054*/ 	.word	0x00000001
        /*0058*/ 	.word	0x00000001


	//----- nvinfo : EIATTR_CBANK_PARAM_SIZE
	.align		4
.L_19:
        /*005c*/ 	.byte	0x03, 0x19
        /*005e*/ 	.short	0x0014


	//----- nvinfo : EIATTR_PARAM_CBANK
	.align		4
        /*0060*/ 	.byte	0x04, 0x0a
        /*0062*/ 	.short	(.L_21 - .L_20)
	.align		4
.L_20:
        /*0064*/ 	.word	index@(.nv.constant0.triton_poi_fused__softmax_0)
        /*0068*/ 	.short	0x0210
        /*006a*/ 	.short	0x0014


	//----- nvinfo : EIATTR_SW_WAR
	.align		4
.L_21:
        /*006c*/ 	.byte	0x04, 0x36
        /*006e*/ 	.short	(.L_23 - .L_22)
.L_22:
        /*0070*/ 	.word	0x00000008
.L_23:


//--------------------- .nv.callgraph             --------------------------
	.section	.nv.callgraph,"",@"SHT_CUDA_CALLGRAPH"
	.align	4
	.sectionentsize	8
	.align		4
        /*0000*/ 	.word	0x00000000
	.align		4
        /*0004*/ 	.word	0xffffffff
	.align		4
        /*0008*/ 	.word	0x00000000
	.align		4
        /*000c*/ 	.word	0xfffffffe
	.align		4
        /*0010*/ 	.word	0x00000000
	.align		4
        /*0014*/ 	.word	0xfffffffd
	.align		4
        /*0018*/ 	.word	0x00000000
	.align		4
        /*001c*/ 	.word	0xfffffffc


//--------------------- .text.triton_poi_fused__softmax_0 --------------------------
	.section	.text.triton_poi_fused__softmax_0,"ax",@progbits
	.align	128
        .global         triton_poi_fused__softmax_0
        .type           triton_poi_fused__softmax_0,@function
        .size           triton_poi_fused__softmax_0,(.L_x_1 - triton_poi_fused__softmax_0)
        .other          triton_poi_fused__softmax_0,@"STO_CUDA_ENTRY STV_DEFAULT"
triton_poi_fused__softmax_0:
.text.triton_poi_fused__softmax_0:
[----:B------:R-:W0:Y:S02]  /*0000*/  LDC R1, c[0x0][0x28] ;  /* 0x00000a00ff017b82 */ /* 0x000e240000000800 */
[----:B------:R-:W1:Y:S01]  /*0010*/  S2R R0, SR_TID.X ;  /* 0x0000000000007919 */ /* 0x000e620000002100 */
[----:B------:R-:W2:Y:S01]  /*0020*/  LDC.64 R2, c[0x0][0x210] ;  /* 0x00008400ff027b82 */ /* 0x000ea20000000a00 */
[----:B------:R-:W-:Y:S01]  /*0030*/  CS2R R6, SRZ ;  /* 0x0000000000067805 */ /* 0x000fe2000001ff00 */
[----:B------:R-:W-:Y:S01]  /*0040*/  ULDC.64 UR4, c[0x0][0x208] ;  /* 0x0000820000047ab9 */ /* 0x000fe20000000a00 */
[----:B------:R-:W3:Y:S01]  /*0050*/  S2R R5, SR_CTAID.X ;  /* 0x0000000000057919 */ /* 0x000ee20000002500 */
[----:B-1----:R-:W-:Y:S01]  /*0060*/  IMAD.SHL.U32 R0, R0, 0x2, RZ ;  /* 0x0000000200007824 */ /* 0x002fe200078e00ff */
[----:B---3--:R-:W-:-:S04]  /*0070*/  SHF.R.S32.HI R4, RZ, 0x17, R5 ;  /* 0x00000017ff047819 */ /* 0x008fc80000011405 */
[----:B------:R-:W-:Y:S02]  /*0080*/  LOP3.LUT R0, R0, 0xfe, RZ, 0xc0, !PT ;  /* 0x000000fe00007812 */ /* 0x000fe400078ec0ff */
[----:B------:R-:W-:-:S03]  /*0090*/  SGXT R4, R4, 0x1 ;  /* 0x000000010404781a */ /* 0x000fc60000000200 */
[----:B------:R-:W-:-:S05]  /*00a0*/  IMAD R5, R5, 0x100, R0 ;  /* 0x0000010005057824 */ /* 0x000fca00078e0200 */
[CC--:B------:R-:W-:Y:S02]  /*00b0*/  LEA.HI R0, R4.reuse, R5.reuse, RZ, 0x4 ;  /* 0x0000000504007211 */ /* 0x0c0fe400078f20ff */
[-C--:B------:R-:W-:Y:S02]  /*00c0*/  LEA.HI R4, R4, R5.reuse, RZ, 0x6 ;  /* 0x0000000504047211 */ /* 0x080fe400078f30ff */
[----:B------:R-:W-:Y:S02]  /*00d0*/  LOP3.LUT R0, R0, 0xfffffff0, RZ, 0xc0, !PT ;  /* 0xfffffff000007812 */ /* 0x000fe400078ec0ff */
[----:B------:R-:W-:Y:S02]  /*00e0*/  LOP3.LUT R4, R4, 0xffffffc0, RZ, 0xc0, !PT ;  /* 0xffffffc004047812 */ /* 0x000fe400078ec0ff */
[----:B------:R-:W-:Y:S02]  /*00f0*/  ISETP.GE.AND P0, PT, R5, 0x100, PT ;  /* 0x000001000500780c */ /* 0x000fe40003f06270 */
[----:B------:R-:W-:-:S05]  /*0100*/  IADD3 R17, R4, R5, -R0 ;  /* 0x0000000504117210 */ /* 0x000fca0007ffe800 */
[----:B--2---:R-:W-:Y:S01]  /*0110*/  IMAD.WIDE R10, R17, 0x4, R2 ;  /* 0x00000004110a7825 */ /* 0x004fe200078e0202 */
[----:B------:R-:W-:-:S03]  /*0120*/  CS2R R8, SRZ ;  /* 0x0000000000087805 */ /* 0x000fc6000001ff00 */
[C---:B------:R-:W-:Y:S02]  /*0130*/  VIADD R13, R17.reuse, 0x10 ;  /* 0x00000010110d7836 */ /* 0x040fe40000000000 */
[----:B------:R1:W2:Y:S01]  /*0140*/  @!P0 LDG.E.EL.64 R6, desc[UR4][R10.64] ;  /* 0x000000040a068981 */ /* 0x0002a2000c2e1b00 */
[----:B------:R-:W-:Y:S02]  /*0150*/  VIADD R15, R17, 0x20 ;  /* 0x00000020110f7836 */ /* 0x000fe40000000000 */
[----:B------:R-:W-:Y:S01]  /*0160*/  IMAD.WIDE R12, R13, 0x4, R2 ;  /* 0x000000040d0c7825 */ /* 0x000fe200078e0202 */
[----:B------:R-:W-:-:S04]  /*0170*/  CS2R R18, SRZ ;  /* 0x0000000000127805 */ /* 0x000fc8000001ff00 */
[----:B------:R-:W3:Y:S01]  /*0180*/  @!P0 LDG.E.EL.64 R8, desc[UR4][R12.64] ;  /* 0x000000040c088981 */ /* 0x000ee2000c2e1b00 */
[----:B------:R-:W-:-:S05]  /*0190*/  IMAD.WIDE R14, R15, 0x4, R2 ;  /* 0x000000040f0e7825 */ /* 0x000fca00078e0202 */
[----:B------:R-:W4:Y:S01]  /*01a0*/  @!P0 LDG.E.EL.64 R18, desc[UR4][R14.64] ;  /* 0x000000040e128981 */ /* 0x000f22000c2e1b00 */
[----:B------:R-:W-:Y:S01]  /*01b0*/  VIADD R17, R17, 0x30 ;  /* 0x0000003011117836 */ /* 0x000fe20000000000 */
[----:B------:R-:W-:-:S03]  /*01c0*/  CS2R R20, SRZ ;  /* 0x0000000000147805 */ /* 0x000fc6000001ff00 */
[----:B-1----:R-:W-:-:S05]  /*01d0*/  IMAD.WIDE R10, R17, 0x4, R2 ;  /* 0x00000004110a7825 */ /* 0x002fca00078e0202 */
[----:B------:R-:W5:Y:S01]  /*01e0*/  @!P0 LDG.E.EL.64 R20, desc[UR4][R10.64] ;  /* 0x000000040a148981 */ /* 0x000f62000c2e1b00 */
[----:B------:R-:W-:Y:S01]  /*01f0*/  CS2R R16, SRZ ;  /* 0x0000000000107805 */ /* 0x000fe2000001ff00 */
[----:B------:R-:W-:-:S05]  /*0200*/  IMAD.WIDE R2, R5, 0x4, R2 ;  /* 0x0000000405027825 */ /* 0x000fca00078e0202 */
[----:B------:R1:W5:Y:S02]  /*0210*/  @!P0 LDG.E.64 R16, desc[UR4][R2.64] ;  /* 0x0000000402108981 */ /* 0x000364000c1e1b00 */
[----:B-1----:R-:W1:Y:S02]  /*0220*/  LDC.64 R2, c[0x0][0x218] ;  /* 0x00008600ff027b82 */ /* 0x002e640000000a00 */
[----:B-1----:R-:W-:Y:S01]  /*0230*/  IMAD.WIDE R2, R5, 0x4, R2 ;  /* 0x0000000405027825 */ /* 0x002fe200078e0202 */
[C---:B--2---:R-:W-:Y:S02]  /*0240*/  FSETP.NAN.AND P3, PT, R6.reuse, R6, PT ;  /* 0x000000060600720b */ /* 0x044fe40003f68000 */
[C---:B------:R-:W-:Y:S02]  /*0250*/  FSETP.NAN.AND P4, PT, R7.reuse, R7, PT ;  /* 0x000000070700720b */ /* 0x040fe40003f88000 */
[----:B---3--:R-:W-:Y:S02]  /*0260*/  FSETP.GT.AND P1, PT, R6, R8, PT ;  /* 0x000000080600720b */ /* 0x008fe40003f24000 */
[----:B------:R-:W-:-:S07]  /*0270*/  FSETP.GT.AND P2, PT, R7, R9, PT ;  /* 0x000000090700720b */ /* 0x000fce0003f44000 */
[----:B------:R-:W-:Y:S02]  /*0280*/  @!P3 FSEL R6, R6, R8, P1 ;  /* 0x000000080606b208 */ /* 0x000fe40000800000 */
[----:B------:R-:W-:Y:S02]  /*0290*/  @!P4 FSEL R7, R7, R9, P2 ;  /* 0x000000090707c208 */ /* 0x000fe40001000000 */
[C---:B----4-:R-:W-:Y:S02]  /*02a0*/  FSETP.GT.AND P1, PT, R6.reuse, R18, PT ;  /* 0x000000120600720b */ /* 0x050fe40003f24000 */
[C---:B------:R-:W-:Y:S02]  /*02b0*/  FSETP.GT.AND P2, PT, R7.reuse, R19, PT ;  /* 0x000000130700720b */ /* 0x040fe40003f44000 */
[----:B------:R-:W-:Y:S02]  /*02c0*/  FSETP.NAN.AND P3, PT, R6, R6, PT ;  /* 0x000000060600720b */ /* 0x000fe40003f68000 */
[----:B------:R-:W-:-:S07]  /*02d0*/  FSETP.NAN.AND P4, PT, R7, R7, PT ;  /* 0x000000070700720b */ /* 0x000fce0003f88000 */
[----:B------:R-:W-:Y:S02]  /*02e0*/  @!P1 FSEL R6, R6, R18, P3 ;  /* 0x0000001206069208 */ /* 0x000fe40001800000 */
[----:B------:R-:W-:Y:S02]  /*02f0*/  @!P2 FSEL R7, R7, R19, P4 ;  /* 0x000000130707a208 */ /* 0x000fe40002000000 */
[C---:B-----5:R-:W-:Y:S02]  /*0300*/  FSETP.GT.AND P1, PT, R6.reuse, R20, PT ;  /* 0x000000140600720b */ /* 0x060fe40003f24000 */
[C---:B------:R-:W-:Y:S02]  /*0310*/  FSETP.GT.AND P2, PT, R7.reuse, R21, PT ;  /* 0x000000150700720b */ /* 0x040fe40003f44000 */
[----:B------:R-:W-:Y:S02]  /*0320*/  FSETP.NAN.AND P3, PT, R6, R6, PT ;  /* 0x000000060600720b */ /* 0x000fe40003f68000 */
[----:B------:R-:W-:-:S07]  /*0330*/  FSETP.NAN.AND P4, PT, R7, R7, PT ;  /* 0x000000070700720b */ /* 0x000fce0003f88000 */
[----:B------:R-:W-:Y:S02]  /*0340*/  @!P1 FSEL R6, R6, R20, P3 ;  /* 0x0000001406069208 */ /* 0x000fe40001800000 */
[----:B------:R-:W-:-:S03]  /*0350*/  @!P2 FSEL R7, R7, R21, P4 ;  /* 0x000000150707a208 */ /* 0x000fc60002000000 */
[----:B------:R-:W-:Y:S02]  /*0360*/  FADD R16, -R6, R16 ;  /* 0x0000001006107221 */ /* 0x000fe40000000100 */
[----:B------:R-:W-:Y:S02]  /*0370*/  FADD R17, -R7, R17 ;  /* 0x0000001107117221 */ /* 0x000fe40000000100 */
[----:B------:R-:W-:Y:S02]  /*0380*/  FMUL R16, R16, 0.25 ;  /* 0x3e80000010107820 */ /* 0x000fe40000400000 */
[----:B------:R-:W-:Y:S02]  /*0390*/  FMUL R17, R17, 0.25 ;  /* 0x3e80000011117820 */ /* 0x000fe40000400000 */
[----:B------:R-:W-:Y:S02]  /*03a0*/  FMUL R16, R16, 1.4426950216293334961 ;  /* 0x3fb8aa3b10107820 */ /* 0x000fe40000400000 */
[----:B------:R-:W-:-:S03]  /*03b0*/  FMUL R17, R17, 1.4426950216293334961 ;  /* 0x3fb8aa3b11117820 */ /* 0x000fc60000400000 */
[----:B------:R-:W-:Y:S02]  /*03c0*/  FSETP.GEU.AND P1, PT, R16, -126, PT ;  /* 0xc2fc00001000780b */ /* 0x000fe40003f2e000 */
[----:B------:R-:W-:-:S11]  /*03d0*/  FSETP.GEU.AND P2, PT, R17, -126, PT ;  /* 0xc2fc00001100780b */ /* 0x000fd60003f4e000 */
[----:B------:R-:W-:Y:S02]  /*03e0*/  @!P1 FMUL R16, R16, 0.5 ;  /* 0x3f00000010109820 */ /* 0x000fe40000400000 */
[----:B------:R-:W-:Y:S02]  /*03f0*/  @!P2 FMUL R17, R17, 0.5 ;  /* 0x3f0000001111a820 */ /* 0x000fe40000400000 */
[----:B------:R-:W1:Y:S08]  /*0400*/  MUFU.EX2 R6, R16 ;  /* 0x0000001000067308 */ /* 0x000e700000000800 */
[----:B------:R-:W2:Y:S01]  /*0410*/  MUFU.EX2 R7, R17 ;  /* 0x0000001100077308 */ /* 0x000ea20000000800 */
[----:B-1----:R-:W-:Y:S01]  /*0420*/  @!P1 FMUL R6, R6, R6 ;  /* 0x0000000606069220 */ /* 0x002fe20000400000 */
[----:B--2---:R-:W-:Y:S01]  /*0430*/  @!P2 FMUL R7, R7, R7 ;  /* 0x000000070707a220 */ /* 0x004fe20000400000 */
[----:B------:R-:W-:Y:S06]  /*0440*/  @P0 EXIT ;  /* 0x000000000000094d */ /* 0x000fec0003800000 */
[----:B------:R-:W-:Y:S01]  /*0450*/  STG.E.64 desc[UR4][R2.64], R6 ;  /* 0x0000000602007986 */ /* 0x000fe2000c101b04 */
[----:B------:R-:W-:Y:S05]  /*0460*/  EXIT ;  /* 0x000000000000794d */ /* 0x000fea0003800000 */
.L_x_0:
[----:B------:R-:W-:-:S00]  /*0470*/  BRA `(.L_x_0) ;  /* 0xfffffffc00fc7947 */ /* 0x000fc0000383ffff */
[----:B------:R-:W-:-:S00]  /*0480*/  NOP ;  /* 0x0000000000007918 */ /* 0x000fc00000000000 */
[----:B------:R-:W-:-:S00]  /*0490*/  NOP ;  /* 0x0000000000007918 */ /* 0x000fc00000000000 */
[----:B------:R-:W-:-:S00]  /*04a0*/  NOP ;  /* 0x0000000000007918 */ /* 0x000fc00000000000 */
[----:B------:R-:W-:-:S00]  /*04b0*/  NOP ;  /* 0x0000000000007918 */ /* 0x000fc00000000000 */
[----:B------:R-:W-:-:S00]  /*04c0*/  NOP ;  /* 0x0000000000007918 */ /* 0x000fc00000000000 */
[----:B------:R-:W-:-:S00]  /*04d0*/  NOP ;  /* 0x0000000000007918 */ /* 0x000fc00000000000 */
[----:B------:R-:W-:-:S00]  /*04e0*/  NOP ;  /* 0x0000000000007918 */ /* 0x000fc00000000000 */
[----:B------:R-:W-:-:S00]  /*04f0*/  NOP ;  /* 0x0000000000007918 */ /* 0x000fc00000000000 */
.L_x_1:


//--------------------- .nv.constant0.triton_poi_fused__softmax_0 --------------------------
	.section	.nv.constant0.triton_poi_fused__softmax_0,"a",@progbits
	.sectionflags	@""
	.align	4
.nv.constant0.triton_poi_fused__softmax_0:
	.zero		548
